	.headerflags	@"EF_CUDA_TEXMODE_UNIFIED EF_CUDA_64BIT_ADDRESS EF_CUDA_ACCELERATORS EF_CUDA_SM90 EF_CUDA_VIRTUAL_SM(EF_CUDA_SM90)"
	.elftype	@"ET_EXEC"


//--------------------- .nv.info                  --------------------------
	.section	.nv.info,"",@"SHT_CUDA_INFO"
	.align	4


	//----- nvinfo : EIATTR_REGCOUNT
	.align		4
        /*0000*/ 	.byte	0x04, 0x2f
        /*0002*/ 	.short	(.L_3 - .L_2)
	.align		4
.L_2:
        /*0004*/ 	.word	index@(triton_poi_fused__native_batch_norm_legit_no_training_relu_11)
        /*0008*/ 	.word	0x00000020


	//----- nvinfo : EIATTR_MIN_STACK_SIZE
	.align		4
.L_3:
        /*000c*/ 	.byte	0x04, 0x12
        /*000e*/ 	.short	(.L_5 - .L_4)
	.align		4
.L_4:
        /*0010*/ 	.word	index@(triton_poi_fused__native_batch_norm_legit_no_training_relu_11)
        /*0014*/ 	.word	0x00000000


	//----- nvinfo : EIATTR_FRAME_SIZE
	.align		4
.L_5:
        /*0018*/ 	.byte	0x04, 0x11
        /*001a*/ 	.short	(.L_7 - .L_6)
	.align		4
.L_6:
        /*001c*/ 	.word	index@(triton_poi_fused__native_batch_norm_legit_no_training_relu_11)
        /*0020*/ 	.word	0x00000000


	//----- nvinfo : EIATTR_MIN_STACK_SIZE
	.align		4
.L_7:
        /*0024*/ 	.byte	0x04, 0x12
        /*0026*/ 	.short	(.L_9 - .L_8)
	.align		4
.L_8:
        /*0028*/ 	.word	index@(triton_poi_fused__native_batch_norm_legit_no_training_relu_11)
        /*002c*/ 	.word	0x00000000
.L_9:


//--------------------- .nv.info.triton_poi_fused__native_batch_norm_legit_no_training_relu_11 --------------------------
	.section	.nv.info.triton_poi_fused__native_batch_norm_legit_no_training_relu_11,"",@"SHT_CUDA_INFO"
	.sectionflags	@""
	.align	4


	//----- nvinfo : EIATTR_CUDA_API_VERSION
	.align		4
        /*0000*/ 	.byte	0x04, 0x37
        /*0002*/ 	.short	(.L_11 - .L_10)
.L_10:
        /*0004*/ 	.word	0x0000007c


	//----- nvinfo : EIATTR_KPARAM_INFO
	.align		4
.L_11:
        /*0008*/ 	.byte	0x04, 0x17
        /*000a*/ 	.short	(.L_13 - .L_12)
.L_12:
        /*000c*/ 	.word	0x00000000
        /*0010*/ 	.short	0x0007
        /*0012*/ 	.short	0x0034
        /*0014*/ 	.byte	0x00, 0xf0, 0x11, 0x00


	//----- nvinfo : EIATTR_KPARAM_INFO
	.align		4
.L_13:
        /*0018*/ 	.byte	0x04, 0x17
        /*001a*/ 	.short	(.L_15 - .L_14)
.L_14:
        /*001c*/ 	.word	0x00000000
        /*0020*/ 	.short	0x0006
        /*0022*/ 	.short	0x0030
        /*0024*/ 	.byte	0x00, 0xf0, 0x11, 0x00


	//----- nvinfo : EIATTR_KPARAM_INFO
	.align		4
.L_15:
        /*0028*/ 	.byte	0x04, 0x17
        /*002a*/ 	.short	(.L_17 - .L_16)
.L_16:
        /*002c*/ 	.word	0x00000000
        /*0030*/ 	.short	0x0005
        /*0032*/ 	.short	0x0028
        /*0034*/ 	.byte	0x00, 0xf4, 0x21, 0x00


	//----- nvinfo : EIATTR_KPARAM_INFO
	.align		4
.L_17:
        /*0038*/ 	.byte	0x04, 0x17
        /*003a*/ 	.short	(.L_19 - .L_18)
.L_18:
        /*003c*/ 	.word	0x00000000
        /*0040*/ 	.short	0x0004
        /*0042*/ 	.short	0x0020
        /*0044*/ 	.byte	0x00, 0xf4, 0x21, 0x00


	//----- nvinfo : EIATTR_KPARAM_INFO
	.align		4
.L_19:
        /*0048*/ 	.byte	0x04, 0x17
        /*004a*/ 	.short	(.L_21 - .L_20)
.L_20:
        /*004c*/ 	.word	0x00000000
        /*0050*/ 	.short	0x0003
        /*0052*/ 	.short	0x0018
        /*0054*/ 	.byte	0x00, 0xf4, 0x21, 0x00


	//----- nvinfo : EIATTR_KPARAM_INFO
	.align		4
.L_21:
        /*0058*/ 	.byte	0x04, 0x17
        /*005a*/ 	.short	(.L_23 - .L_22)
.L_22:
        /*005c*/ 	.word	0x00000000
        /*0060*/ 	.short	0x0002
        /*0062*/ 	.short	0x0010
        /*0064*/ 	.byte	0x00, 0xf4, 0x21, 0x00


	//----- nvinfo : EIATTR_KPARAM_INFO
	.align		4
.L_23:
        /*0068*/ 	.byte	0x04, 0x17
        /*006a*/ 	.short	(.L_25 - .L_24)
.L_24:
        /*006c*/ 	.word	0x00000000
        /*0070*/ 	.short	0x0001
        /*0072*/ 	.short	0x0008
        /*0074*/ 	.byte	0x00, 0xf4, 0x21, 0x00


	//----- nvinfo : EIATTR_KPARAM_INFO
	.align		4
.L_25:
        /*0078*/ 	.byte	0x04, 0x17
        /*007a*/ 	.short	(.L_27 - .L_26)
.L_26:
        /*007c*/ 	.word	0x00000000
        /*0080*/ 	.short	0x0000
        /*0082*/ 	.short	0x0000
        /*0084*/ 	.byte	0x00, 0xf4, 0x21, 0x00


	//----- nvinfo : EIATTR_SPARSE_MMA_MASK
	.align		4
.L_27:
        /*0088*/ 	.byte	0x03, 0x50
        /*008a*/ 	.short	0x0000


	//----- nvinfo : EIATTR_MAXREG_COUNT
	.align		4
        /*008c*/ 	.byte	0x03, 0x1b
        /*008e*/ 	.short	0x00ff


	//----- nvinfo : EIATTR_EXIT_INSTR_OFFSETS
	.align		4
        /*0090*/ 	.byte	0x04, 0x1c
        /*0092*/ 	.short	(.L_29 - .L_28)


	//   ....[0]....
.L_28:
        /*0094*/ 	.word	0x00000bd0


	//   ....[1]....
        /*0098*/ 	.word	0x00000ca0


	//----- nvinfo : EIATTR_REQNTID
	.align		4
.L_29:
        /*009c*/ 	.byte	0x04, 0x10
        /*009e*/ 	.short	(.L_31 - .L_30)
.L_30:
        /*00a0*/ 	.word	0x00000080
        /*00a4*/ 	.word	0x00000001
        /*00a8*/ 	.word	0x00000001


	//----- nvinfo : EIATTR_CBANK_PARAM_SIZE
	.align		4
.L_31:
        /*00ac*/ 	.byte	0x03, 0x19
        /*00ae*/ 	.short	0x0038


	//----- nvinfo : EIATTR_PARAM_CBANK
	.align		4
        /*00b0*/ 	.byte	0x04, 0x0a
        /*00b2*/ 	.short	(.L_33 - .L_32)
	.align		4
.L_32:
        /*00b4*/ 	.word	index@(.nv.constant0.triton_poi_fused__native_batch_norm_legit_no_training_relu_11)
        /*00b8*/ 	.short	0x0210
        /*00ba*/ 	.short	0x0038


	//----- nvinfo : EIATTR_SW_WAR
	.align		4
.L_33:
        /*00bc*/ 	.byte	0x04, 0x36
        /*00be*/ 	.short	(.L_35 - .L_34)
.L_34:
        /*00c0*/ 	.word	0x00000008
.L_35:


//--------------------- .nv.callgraph             --------------------------
	.section	.nv.callgraph,"",@"SHT_CUDA_CALLGRAPH"
	.align	4
	.sectionentsize	8
	.align		4
        /*0000*/ 	.word	0x00000000
	.align		4
        /*0004*/ 	.word	0xffffffff
	.align		4
        /*0008*/ 	.word	0x00000000
	.align		4
        /*000c*/ 	.word	0xfffffffe
	.align		4
        /*0010*/ 	.word	0x00000000
	.align		4
        /*0014*/ 	.word	0xfffffffd
	.align		4
        /*0018*/ 	.word	0x00000000
	.align		4
        /*001c*/ 	.word	0xfffffffc


//--------------------- .nv.constant4             --------------------------
	.section	.nv.constant4,"a",@progbits
	.align	8
	.align		8
.nv.constant4:
        /*0000*/ 	.dword	_$_str
	.align		8
        /*0008*/ 	.dword	_$_str_$_2


//--------------------- .text.triton_poi_fused__native_batch_norm_legit_no_training_relu_11 --------------------------
	.section	.text.triton_poi_fused__native_batch_norm_legit_no_training_relu_11,"ax",@progbits
	.sectionflags	@"SHF_BARRIERS=1"
	.align	128
        .global         triton_poi_fused__native_batch_norm_legit_no_training_relu_11
        .type           triton_poi_fused__native_batch_norm_legit_no_training_relu_11,@function
        .size           triton_poi_fused__native_batch_norm_legit_no_training_relu_11,(.L_x_1 - triton_poi_fused__native_batch_norm_legit_no_training_relu_11)
        .other          triton_poi_fused__native_batch_norm_legit_no_training_relu_11,@"STO_CUDA_ENTRY STV_DEFAULT"
triton_poi_fused__native_batch_norm_legit_no_training_relu_11:
.text.triton_poi_fused__native_batch_norm_legit_no_training_relu_11:
[----:B------:R-:W0:Y:S01]  /*0000*/  LDC R1, c[0x0][0x28] ;  /* 0x00000a00ff017b82 */ /* 0x000e220000000800 */
[----:B------:R-:W1:Y:S07]  /*0010*/  S2R R2, SR_CTAID.Y ;  /* 0x0000000000027919 */ /* 0x000e6e0000002600 */
[----:B------:R-:W2:Y:S01]  /*0020*/  LDC.64 R8, c[0x0][0x220] ;  /* 0x00008800ff087b82 */ /* 0x000ea20000000a00 */
[----:B------:R-:W-:Y:S01]  /*0030*/  CS2R R6, SRZ ;  /* 0x0000000000067805 */ /* 0x000fe2000001ff00 */
[----:B------:R-:W-:Y:S01]  /*0040*/  ULDC.64 UR6, c[0x0][0x208] ;  /* 0x0000820000067ab9 */ /* 0x000fe20000000a00 */
[----:B------:R-:W3:Y:S01]  /*0050*/  S2R R10, SR_TID.X ;  /* 0x00000000000a7919 */ /* 0x000ee20000002100 */
[----:B------:R-:W4:Y:S04]  /*0060*/  S2R R11, SR_CTAID.X ;  /* 0x00000000000b7919 */ /* 0x000f280000002500 */
[----:B------:R-:W5:Y:S08]  /*0070*/  LDC.64 R24, c[0x0][0x210] ;  /* 0x00008400ff187b82 */ /* 0x000f700000000a00 */
[----:B------:R-:W4:Y:S01]  /*0080*/  LDC.64 R26, c[0x0][0x218] ;  /* 0x00008600ff1a7b82 */ /* 0x000f220000000a00 */
[----:B-1----:R-:W-:-:S02]  /*0090*/  IMAD.SHL.U32 R2, R2, 0x20, RZ ;  /* 0x0000002002027824 */ /* 0x002fc400078e00ff */
[----:B---3--:R-:W-:-:S05]  /*00a0*/  IMAD.SHL.U32 R3, R10, 0x4, RZ ;  /* 0x000000040a037824 */ /* 0x008fca00078e00ff */
[----:B------:R-:W-:-:S04]  /*00b0*/  LOP3.LUT R20, R2, 0x1c, R3, 0xf8, !PT ;  /* 0x0000001c02147812 */ /* 0x000fc800078ef803 */
[C---:B------:R-:W-:Y:S01]  /*00c0*/  ISETP.GE.AND P0, PT, R20.reuse, 0x180, PT ;  /* 0x000001801400780c */ /* 0x040fe20003f06270 */
[----:B------:R-:W-:-:S05]  /*00d0*/  IMAD.HI R0, R20, 0x2aaaaaab, RZ ;  /* 0x2aaaaaab14007827 */ /* 0x000fca00078e02ff */
[----:B------:R-:W-:-:S04]  /*00e0*/  SHF.R.U32.HI R5, RZ, 0x1f, R0 ;  /* 0x0000001fff057819 */ /* 0x000fc80000011600 */
[----:B------:R-:W-:Y:S02]  /*00f0*/  LEA.HI.SX32 R13, R0, R5, 0x1c ;  /* 0x00000005000d7211 */ /* 0x000fe400078fe2ff */
[----:B------:R-:W-:-:S03]  /*0100*/  CS2R R4, SRZ ;  /* 0x0000000000047805 */ /* 0x000fc6000001ff00 */
[----:B------:R-:W-:-:S04]  /*0110*/  IMAD R20, R13, -0x60, R20 ;  /* 0xffffffa00d147824 */ /* 0x000fc800078e0214 */
[----:B--2---:R-:W-:-:S05]  /*0120*/  IMAD.WIDE R8, R20, 0x4, R8 ;  /* 0x0000000414087825 */ /* 0x004fca00078e0208 */
[----:B------:R1:W2:Y:S01]  /*0130*/  @!P0 LDG.E.EL.128 R4, desc[UR6][R8.64] ;  /* 0x0000000608048981 */ /* 0x0002a2000c2e1d00 */
[----:B------:R-:W-:Y:S01]  /*0140*/  SHF.R.U32.HI R21, RZ, 0x3, R10 ;  /* 0x00000003ff157819 */ /* 0x000fe2000001160a */
[----:B----4-:R-:W-:Y:S01]  /*0150*/  IMAD.SHL.U32 R0, R11, 0x20, RZ ;  /* 0x000000200b007824 */ /* 0x010fe200078e00ff */
[----:B------:R-:W-:Y:S01]  /*0160*/  CS2R R14, SRZ ;  /* 0x00000000000e7805 */ /* 0x000fe2000001ff00 */
[----:B------:R-:W-:Y:S01]  /*0170*/  IMAD R13, R13, 0x4980, R20 ;  /* 0x000049800d0d7824 */ /* 0x000fe200078e0214 */
[----:B------:R-:W-:Y:S02]  /*0180*/  SGXT.U32 R21, R21, 0x4 ;  /* 0x000000041515781a */ /* 0x000fe40000000000 */
[----:B------:R-:W-:Y:S01]  /*0190*/  CS2R R18, SRZ ;  /* 0x0000000000127805 */ /* 0x000fe2000001ff00 */
[----:B0-----:R-:W-:Y:S01]  /*01a0*/  IMAD.WIDE R26, R20, 0x4, R26 ;  /* 0x00000004141a7825 */ /* 0x001fe200078e021a */
[----:B------:R-:W-:Y:S02]  /*01b0*/  LOP3.LUT R10, R0, R21, RZ, 0xfc, !PT ;  /* 0x00000015000a7212 */ /* 0x000fe400078efcff */
[----:B-1----:R-:W-:-:S02]  /*01c0*/  CS2R R8, SRZ ;  /* 0x0000000000087805 */ /* 0x002fc4000001ff00 */
[----:B------:R-:W-:Y:S02]  /*01d0*/  LOP3.LUT R11, R0, 0x10, R21, 0xfe, !PT ;  /* 0x00000010000b7812 */ /* 0x000fe400078efe15 */
[C---:B------:R-:W-:Y:S01]  /*01e0*/  ISETP.LT.AND P1, PT, R10.reuse, 0xc4, !P0 ;  /* 0x000000c40a00780c */ /* 0x040fe20004721270 */
[--C-:B------:R-:W-:Y:S01]  /*01f0*/  IMAD R23, R10, 0x60, R13.reuse ;  /* 0x000000600a177824 */ /* 0x100fe200078e020d */
[C---:B------:R-:W-:Y:S01]  /*0200*/  ISETP.LT.AND P2, PT, R11.reuse, 0xc4, !P0 ;  /* 0x000000c40b00780c */ /* 0x040fe20004741270 */
[----:B------:R-:W-:Y:S01]  /*0210*/  IMAD R17, R11, 0x60, R13 ;  /* 0x000000600b117824 */ /* 0x000fe200078e020d */
[----:B------:R-:W-:Y:S01]  /*0220*/  CS2R R10, SRZ ;  /* 0x00000000000a7805 */ /* 0x000fe2000001ff00 */
[----:B-----5:R-:W-:Y:S01]  /*0230*/  IMAD.WIDE R22, R23, 0x4, R24 ;  /* 0x0000000417167825 */ /* 0x020fe200078e0218 */
[----:B------:R-:W-:-:S03]  /*0240*/  CS2R R12, SRZ ;  /* 0x00000000000c7805 */ /* 0x000fc6000001ff00 */
[----:B------:R-:W-:Y:S01]  /*0250*/  IMAD.WIDE R24, R17, 0x4, R24 ;  /* 0x0000000411187825 */ /* 0x000fe200078e0218 */
[----:B------:R-:W-:Y:S02]  /*0260*/  CS2R R16, SRZ ;  /* 0x0000000000107805 */ /* 0x000fe4000001ff00 */
[----:B------:R0:W3:Y:S04]  /*0270*/  @!P0 LDG.E.EL.128 R12, desc[UR6][R26.64] ;  /* 0x000000061a0c8981 */ /* 0x0000e8000c2e1d00 */
[----:B------:R1:W3:Y:S04]  /*0280*/  @P1 LDG.E.EL.128 R8, desc[UR6][R22.64] ;  /* 0x0000000616081981 */ /* 0x0002e8000c2e1d00 */
[----:B------:R4:W5:Y:S01]  /*0290*/  @P2 LDG.E.EL.128 R16, desc[UR6][R24.64] ;  /* 0x0000000618102981 */ /* 0x000962000c2e1d00 */
[----:B0-----:R-:W0:Y:S01]  /*02a0*/  LDC.64 R26, c[0x0][0x228] ;  /* 0x00008a00ff1a7b82 */ /* 0x001e220000000a00 */
[----:B--2---:R-:W-:-:S04]  /*02b0*/  FADD R4, R4, 9.9999997473787516356e-06 ;  /* 0x3727c5ac04047421 */ /* 0x004fc80000000000 */
[----:B------:R-:W2:Y:S01]  /*02c0*/  MUFU.SQRT R28, R4 ;  /* 0x00000004001c7308 */ /* 0x000ea20000002000 */
[----:B-1----:R-:W-:Y:S01]  /*02d0*/  FADD R23, R7, 9.9999997473787516356e-06 ;  /* 0x3727c5ac07177421 */ /* 0x002fe20000000000 */
[----:B------:R-:W-:Y:S01]  /*02e0*/  FADD R6, R6, 9.9999997473787516356e-06 ;  /* 0x3727c5ac06067421 */ /* 0x000fe20000000000 */
[----:B------:R-:W-:-:S05]  /*02f0*/  FADD R5, R5, 9.9999997473787516356e-06 ;  /* 0x3727c5ac05057421 */ /* 0x000fca0000000000 */
[----:B----4-:R-:W1:Y:S01]  /*0300*/  MUFU.SQRT R24, R6 ;  /* 0x0000000600187308 */ /* 0x010e620000002000 */
[----:B--2---:R-:W-:-:S07]  /*0310*/  FSETP.GT.AND P6, PT, R28, 8.50705917302346158658e+37, PT ;  /* 0x7e8000001c00780b */ /* 0x004fce0003fc4000 */
[----:B------:R-:W2:Y:S01]  /*0320*/  MUFU.SQRT R23, R23 ;  /* 0x0000001700177308 */ /* 0x000ea20000002000 */
[----:B------:R-:W-:Y:S01]  /*0330*/  FSETP.GEU.AND P1, PT, R28, 1.175494350822287508e-38, PT ;  /* 0x008000001c00780b */ /* 0x000fe20003f2e000 */
[----:B------:R-:W-:-:S06]  /*0340*/  IMAD.MOV.U32 R7, RZ, RZ, 0x3e800000 ;  /* 0x3e800000ff077424 */ /* 0x000fcc00078e00ff */
[----:B------:R4:W0:Y:S01]  /*0350*/  MUFU.SQRT R29, R5 ;  /* 0x00000005001d7308 */ /* 0x0008220000002000 */
[----:B-1----:R-:W-:Y:S01]  /*0360*/  FSETP.GT.AND P4, PT, R24, 8.50705917302346158658e+37, PT ;  /* 0x7e8000001800780b */ /* 0x002fe20003f84000 */
[----:B------:R-:W-:Y:S01]  /*0370*/  @P6 FMUL R28, R28, 0.25 ;  /* 0x3e8000001c1c6820 */ /* 0x000fe20000400000 */
[----:B----4-:R-:W-:Y:S02]  /*0380*/  FSEL R5, R7, 1, P6 ;  /* 0x3f80000007057808 */ /* 0x010fe40003000000 */
[----:B--2---:R-:W-:Y:S01]  /*0390*/  FSETP.GT.AND P6, PT, R23, 8.50705917302346158658e+37, PT ;  /* 0x7e8000001700780b */ /* 0x004fe20003fc4000 */
[----:B------:R-:W-:Y:S01]  /*03a0*/  @!P1 FMUL R28, R28, 16777216 ;  /* 0x4b8000001c1c9820 */ /* 0x000fe20000400000 */
[----:B------:R-:W-:Y:S01]  /*03b0*/  FSETP.GEU.AND P5, PT, R24, 1.175494350822287508e-38, PT ;  /* 0x008000001800780b */ /* 0x000fe20003fae000 */
[----:B------:R-:W-:Y:S01]  /*03c0*/  @!P1 FMUL R5, R5, 16777216 ;  /* 0x4b80000005059820 */ /* 0x000fe20000400000 */
[----:B0-----:R-:W-:Y:S02]  /*03d0*/  FSETP.GT.AND P2, PT, R29, 8.50705917302346158658e+37, PT ;  /* 0x7e8000001d00780b */ /* 0x001fe40003f44000 */
[----:B------:R-:W-:-:S02]  /*03e0*/  FSETP.GEU.AND P1, PT, R23, 1.175494350822287508e-38, PT ;  /* 0x008000001700780b */ /* 0x000fc40003f2e000 */
[----:B------:R-:W-:Y:S01]  /*03f0*/  FSETP.GEU.AND P3, PT, R29, 1.175494350822287508e-38, PT ;  /* 0x008000001d00780b */ /* 0x000fe20003f6e000 */
[C---:B---3--:R-:W-:Y:S01]  /*0400*/  FADD R22, -R12.reuse, R8 ;  /* 0x000000080c167221 */ /* 0x048fe20000000100 */
[----:B-----5:R-:W-:Y:S01]  /*0410*/  FADD R16, -R12, R16 ;  /* 0x000000100c107221 */ /* 0x020fe20000000100 */
[----:B------:R-:W-:Y:S01]  /*0420*/  @P4 FMUL R24, R24, 0.25 ;  /* 0x3e80000018184820 */ /* 0x000fe20000400000 */
[----:B------:R-:W-:Y:S01]  /*0430*/  FADD R12, -R13, R9 ;  /* 0x000000090d0c7221 */ /* 0x000fe20000000100 */
[----:B------:R-:W-:Y:S01]  /*0440*/  @P6 FMUL R23, R23, 0.25 ;  /* 0x3e80000017176820 */ /* 0x000fe20000400000 */
[----:B------:R-:W0:Y:S01]  /*0450*/  LDC.64 R8, c[0x0][0x230] ;  /* 0x00008c00ff087b82 */ /* 0x000e220000000a00 */
[----:B------:R-:W-:Y:S02]  /*0460*/  @!P5 FMUL R24, R24, 16777216 ;  /* 0x4b8000001818d820 */ /* 0x000fe40000400000 */
[----:B------:R-:W-:Y:S02]  /*0470*/  @P2 FMUL R29, R29, 0.25 ;  /* 0x3e8000001d1d2820 */ /* 0x000fe40000400000 */
[----:B------:R-:W-:-:S02]  /*0480*/  @!P1 FMUL R23, R23, 16777216 ;  /* 0x4b80000017179820 */ /* 0x000fc40000400000 */
[----:B------:R-:W-:Y:S01]  /*0490*/  @!P3 FMUL R29, R29, 16777216 ;  /* 0x4b8000001d1db820 */ /* 0x000fe20000400000 */
[----:B------:R-:W1:Y:S01]  /*04a0*/  MUFU.RCP R6, R28 ;  /* 0x0000001c00067308 */ /* 0x000e620000001000 */
[----:B------:R-:W-:Y:S01]  /*04b0*/  FADD R17, -R13, R17 ;  /* 0x000000110d117221 */ /* 0x000fe20000000100 */
[C---:B------:R-:W-:Y:S01]  /*04c0*/  FADD R13, -R14.reuse, R10 ;  /* 0x0000000a0e0d7221 */ /* 0x040fe20000000100 */
[----:B------:R-:W-:-:S05]  /*04d0*/  FADD R18, -R14, R18 ;  /* 0x000000120e127221 */ /* 0x000fca0000000100 */
[----:B------:R2:W3:Y:S01]  /*04e0*/  MUFU.RCP R4, R29 ;  /* 0x0000001d00047308 */ /* 0x0004e20000001000 */
[----:B------:R-:W-:Y:S01]  /*04f0*/  FADD R14, -R15, R11 ;  /* 0x0000000b0f0e7221 */ /* 0x000fe20000000100 */
[----:B------:R-:W-:-:S06]  /*0500*/  FSEL R25, R7, 1, P2 ;  /* 0x3f80000007197808 */ /* 0x000fcc0001000000 */
[----:B------:R-:W4:Y:S01]  /*0510*/  MUFU.RCP R24, R24 ;  /* 0x0000001800187308 */ /* 0x000f220000001000 */
[----:B------:R-:W-:-:S07]  /*0520*/  FSEL R11, R7, 1, P4 ;  /* 0x3f800000070b7808 */ /* 0x000fce0002000000 */
[----:B------:R-:W5:Y:S01]  /*0530*/  MUFU.RCP R23, R23 ;  /* 0x0000001700177308 */ /* 0x000f620000001000 */
[----:B------:R-:W-:Y:S01]  /*0540*/  FSEL R10, R7, 1, P6 ;  /* 0x3f800000070a7808 */ /* 0x000fe20003000000 */
[----:B------:R-:W-:Y:S01]  /*0550*/  @!P3 FMUL R25, R25, 16777216 ;  /* 0x4b8000001919b820 */ /* 0x000fe20000400000 */
[----:B------:R-:W-:-:S03]  /*0560*/  @!P5 FMUL R11, R11, 16777216 ;  /* 0x4b8000000b0bd820 */ /* 0x000fc60000400000 */
[----:B------:R-:W-:Y:S01]  /*0570*/  @!P1 FMUL R10, R10, 16777216 ;  /* 0x4b8000000a0a9820 */ /* 0x000fe20000400000 */
[----:B------:R-:W-:Y:S01]  /*0580*/  FADD R19, -R15, R19 ;  /* 0x000000130f137221 */ /* 0x000fe20000000100 */
[----:B--2---:R-:W-:-:S04]  /*0590*/  IMAD.WIDE R28, R20, 0x4, R26 ;  /* 0x00000004141c7825 */ /* 0x004fc800078e021a */
[----:B-1----:R-:W-:Y:S01]  /*05a0*/  FMUL R15, R6, R5 ;  /* 0x00000005060f7220 */ /* 0x002fe20000400000 */
[----:B---3--:R-:W-:Y:S01]  /*05b0*/  FMUL R25, R4, R25 ;  /* 0x0000001904197220 */ /* 0x008fe20000400000 */
[----:B----4-:R-:W-:Y:S01]  /*05c0*/  FMUL R24, R24, R11 ;  /* 0x0000000b18187220 */ /* 0x010fe20000400000 */
[----:B0-----:R-:W-:Y:S01]  /*05d0*/  IMAD.WIDE R26, R20, 0x4, R8 ;  /* 0x00000004141a7825 */ /* 0x001fe200078e0208 */
[----:B------:R-:W-:Y:S02]  /*05e0*/  CS2R R4, SRZ ;  /* 0x0000000000047805 */ /* 0x000fe4000001ff00 */
[----:B------:R-:W-:Y:S01]  /*05f0*/  CS2R R6, SRZ ;  /* 0x0000000000067805 */ /* 0x000fe2000001ff00 */
[----:B-----5:R-:W-:Y:S01]  /*0600*/  FMUL R23, R23, R10 ;  /* 0x0000000a17177220 */ /* 0x020fe20000400000 */
[----:B------:R-:W-:Y:S02]  /*0610*/  CS2R R8, SRZ ;  /* 0x0000000000087805 */ /* 0x000fe4000001ff00 */
[----:B------:R-:W-:-:S02]  /*0620*/  CS2R R10, SRZ ;  /* 0x00000000000a7805 */ /* 0x000fc4000001ff00 */
[----:B------:R-:W2:Y:S04]  /*0630*/  @!P0 LDG.E.EL.128 R4, desc[UR6][R28.64] ;  /* 0x000000061c048981 */ /* 0x000ea8000c2e1d00 */
[----:B------:R0:W2:Y:S01]  /*0640*/  @!P0 LDG.E.EL.128 R8, desc[UR6][R26.64] ;  /* 0x000000061a088981 */ /* 0x0000a2000c2e1d00 */
[----:B------:R-:W0:Y:S01]  /*0650*/  S2R R20, SR_TID.X ;  /* 0x0000000000147919 */ /* 0x000e220000002100 */
[----:B------:R-:W1:Y:S01]  /*0660*/  S2UR UR5, SR_CgaCtaId ;  /* 0x00000000000579c3 */ /* 0x000e620000008800 */
[C---:B------:R-:W-:Y:S01]  /*0670*/  FMUL R17, R25.reuse, R17 ;  /* 0x0000001119117220 */ /* 0x040fe20000400000 */
[----:B------:R-:W-:Y:S01]  /*0680*/  FMUL R12, R25, R12 ;  /* 0x0000000c190c7220 */ /* 0x000fe20000400000 */
[C---:B------:R-:W-:Y:S01]  /*0690*/  FMUL R25, R15.reuse, R16 ;  /* 0x000000100f197220 */ /* 0x040fe20000400000 */
[----:B------:R-:W-:Y:S01]  /*06a0*/  UMOV UR4, 0x400 ;  /* 0x0000040000047882 */ /* 0x000fe20000000000 */
[----:B------:R-:W-:Y:S01]  /*06b0*/  FMUL R15, R15, R22 ;  /* 0x000000160f0f7220 */ /* 0x000fe20000400000 */
[----:B------:R-:W-:Y:S01]  /*06c0*/  FMUL R13, R24, R13 ;  /* 0x0000000d180d7220 */ /* 0x000fe20000400000 */
[----:B------:R-:W-:Y:S01]  /*06d0*/  FMUL R14, R23, R14 ;  /* 0x0000000e170e7220 */ /* 0x000fe20000400000 */
[----:B-1----:R-:W-:Y:S01]  /*06e0*/  UPRMT UR4, UR5, 0x654, UR4 ;  /* 0x0000065405047896 */ /* 0x002fe20008000004 */
[----:B0-----:R-:W-:-:S04]  /*06f0*/  SHF.L.U32 R26, R20, 0x7, RZ ;  /* 0x00000007141a7819 */ /* 0x001fc800000006ff */
[----:B------:R-:W-:-:S04]  /*0700*/  LOP3.LUT R16, R26, 0x380, RZ, 0xc0, !PT ;  /* 0x000003801a107812 */ /* 0x000fc800078ec0ff */
[C---:B------:R-:W-:Y:S02]  /*0710*/  LOP3.LUT R22, R16.reuse, 0x20, RZ, 0xfc, !PT ;  /* 0x0000002010167812 */ /* 0x040fe400078efcff */
[C---:B------:R-:W-:Y:S02]  /*0720*/  LOP3.LUT R26, R16.reuse, 0x40, RZ, 0xfc, !PT ;  /* 0x00000040101a7812 */ /* 0x040fe400078efcff */
[----:B------:R-:W-:Y:S02]  /*0730*/  LOP3.LUT R27, R16, 0x60, RZ, 0xfc, !PT ;  /* 0x00000060101b7812 */ /* 0x000fe400078efcff */
[----:B------:R-:W-:-:S04]  /*0740*/  SHF.R.U32.HI R20, RZ, 0x1, R20 ;  /* 0x00000001ff147819 */ /* 0x000fc80000011614 */
[----:B------:R-:W-:Y:S02]  /*0750*/  LOP3.LUT R20, R20, 0x3c, RZ, 0xc0, !PT ;  /* 0x0000003c14147812 */ /* 0x000fe400078ec0ff */
[----:B------:R-:W-:Y:S01]  /*0760*/  LOP3.LUT R0, R0, 0x1c, R3, 0xf8, !PT ;  /* 0x0000001c00007812 */ /* 0x000fe200078ef803 */
[-CC-:B--2---:R-:W-:Y:S01]  /*0770*/  FFMA R15, R15, R4.reuse, R8.reuse ;  /* 0x000000040f0f7223 */ /* 0x184fe20000000008 */
[----:B------:R-:W-:Y:S01]  /*0780*/  FFMA R4, R25, R4, R8 ;  /* 0x0000000419047223 */ /* 0x000fe20000000008 */
[C---:B------:R-:W-:Y:S02]  /*0790*/  LOP3.LUT R25, R16.reuse, R21, RZ, 0xfc, !PT ;  /* 0x0000001510197212 */ /* 0x040fe400078efcff */
[----:B------:R-:W-:Y:S01]  /*07a0*/  LEA.HI R8, R16, UR4, RZ, 0x1d ;  /* 0x0000000410087c11 */ /* 0x000fe2000f8fe8ff */
[----:B------:R-:W-:Y:S01]  /*07b0*/  FFMA R12, R12, R5, R9 ;  /* 0x000000050c0c7223 */ /* 0x000fe20000000009 */
[----:B------:R-:W-:Y:S01]  /*07c0*/  LEA.HI R16, R22, UR4, RZ, 0x1d ;  /* 0x0000000416107c11 */ /* 0x000fe2000f8fe8ff */
[--C-:B------:R-:W-:Y:S01]  /*07d0*/  FFMA R13, R13, R6, R10.reuse ;  /* 0x000000060d0d7223 */ /* 0x100fe2000000000a */
[----:B------:R-:W-:Y:S01]  /*07e0*/  LEA.HI R22, R26, UR4, RZ, 0x1d ;  /* 0x000000041a167c11 */ /* 0x000fe2000f8fe8ff */
[----:B------:R-:W-:Y:S01]  /*07f0*/  FFMA R14, R14, R7, R11 ;  /* 0x000000070e0e7223 */ /* 0x000fe2000000000b */
[----:B------:R-:W-:Y:S01]  /*0800*/  LEA.HI R26, R27, UR4, RZ, 0x1d ;  /* 0x000000041b1a7c11 */ /* 0x000fe2000f8fe8ff */
[----:B------:R-:W-:Y:S01]  /*0810*/  FMUL R27, R24, R18 ;  /* 0x00000012181b7220 */ /* 0x000fe20000400000 */
[----:B------:R-:W-:Y:S01]  /*0820*/  FMUL R18, R23, R19 ;  /* 0x0000001317127220 */ /* 0x000fe20000400000 */
[----:B------:R-:W-:Y:S01]  /*0830*/  FSETP.GEU.AND P3, PT, R15, RZ, PT ;  /* 0x000000ff0f00720b */ /* 0x000fe20003f6e000 */
[----:B------:R-:W-:Y:S01]  /*0840*/  FFMA R17, R17, R5, R9 ;  /* 0x0000000511117223 */ /* 0x000fe20000000009 */
[----:B------:R-:W-:Y:S01]  /*0850*/  FSETP.GEU.AND P2, PT, R12, RZ, PT ;  /* 0x000000ff0c00720b */ /* 0x000fe20003f4e000 */
[----:B------:R-:W-:Y:S01]  /*0860*/  FFMA R27, R27, R6, R10 ;  /* 0x000000061b1b7223 */ /* 0x000fe2000000000a */
[----:B------:R-:W-:Y:S01]  /*0870*/  FSETP.GEU.AND P1, PT, R13, RZ, PT ;  /* 0x000000ff0d00720b */ /* 0x000fe20003f2e000 */
[----:B------:R-:W-:Y:S01]  /*0880*/  FFMA R18, R18, R7, R11 ;  /* 0x0000000712127223 */ /* 0x000fe2000000000b */
[----:B------:R-:W-:Y:S01]  /*0890*/  FSETP.GEU.AND P0, PT, R14, RZ, PT ;  /* 0x000000ff0e00720b */ /* 0x000fe20003f0e000 */
[----:B------:R-:W-:Y:S01]  /*08a0*/  IMAD R8, R25, 0x4, R8 ;  /* 0x0000000419087824 */ /* 0x000fe200078e0208 */
[----:B------:R-:W-:Y:S01]  /*08b0*/  FSEL R15, R15, RZ, P3 ;  /* 0x000000ff0f0f7208 */ /* 0x000fe20001800000 */
[----:B------:R-:W-:Y:S01]  /*08c0*/  IMAD R16, R25, 0x4, R16 ;  /* 0x0000000419107824 */ /* 0x000fe200078e0210 */
[----:B------:R-:W-:-:S02]  /*08d0*/  FSEL R5, R12, RZ, P2 ;  /* 0x000000ff0c057208 */ /* 0x000fc40001000000 */
[----:B------:R-:W-:Y:S01]  /*08e0*/  FSETP.GEU.AND P3, PT, R4, RZ, PT ;  /* 0x000000ff0400720b */ /* 0x000fe20003f6e000 */
[----:B------:R-:W-:Y:S01]  /*08f0*/  IMAD R22, R25, 0x4, R22 ;  /* 0x0000000419167824 */ /* 0x000fe200078e0216 */
[----:B------:R-:W-:Y:S02]  /*0900*/  FSEL R13, R13, RZ, P1 ;  /* 0x000000ff0d0d7208 */ /* 0x000fe40000800000 */
[----:B------:R-:W-:Y:S02]  /*0910*/  FSETP.GEU.AND P2, PT, R17, RZ, PT ;  /* 0x000000ff1100720b */ /* 0x000fe40003f4e000 */
[----:B------:R-:W-:Y:S02]  /*0920*/  FSEL R14, R14, RZ, P0 ;  /* 0x000000ff0e0e7208 */ /* 0x000fe40000000000 */
[----:B------:R-:W-:Y:S02]  /*0930*/  FSETP.GEU.AND P1, PT, R27, RZ, PT ;  /* 0x000000ff1b00720b */ /* 0x000fe40003f2e000 */
[----:B------:R-:W-:-:S02]  /*0940*/  LEA R25, R25, R26, 0x2 ;  /* 0x0000001a19197211 */ /* 0x000fc400078e10ff */
[----:B------:R-:W-:Y:S01]  /*0950*/  FSETP.GEU.AND P0, PT, R18, RZ, PT ;  /* 0x000000ff1200720b */ /* 0x000fe20003f0e000 */
[----:B------:R-:W-:Y:S01]  /*0960*/  STS [R8], R15 ;  /* 0x0000000f08007388 */ /* 0x000fe20000000800 */
[----:B------:R-:W-:Y:S02]  /*0970*/  FSEL R9, R4, RZ, P3 ;  /* 0x000000ff04097208 */ /* 0x000fe40001800000 */
[----:B------:R-:W-:Y:S01]  /*0980*/  FSEL R17, R17, RZ, P2 ;  /* 0x000000ff11117208 */ /* 0x000fe20001000000 */
[----:B------:R-:W-:Y:S01]  /*0990*/  STS [R16+0x80], R5 ;  /* 0x0000800510007388 */ /* 0x000fe20000000800 */
[----:B------:R-:W-:Y:S02]  /*09a0*/  FSEL R27, R27, RZ, P1 ;  /* 0x000000ff1b1b7208 */ /* 0x000fe40000800000 */
[----:B------:R-:W-:Y:S01]  /*09b0*/  FSEL R18, R18, RZ, P0 ;  /* 0x000000ff12127208 */ /* 0x000fe20000000000 */
[----:B------:R-:W-:Y:S04]  /*09c0*/  STS [R22+0x100], R13 ;  /* 0x0001000d16007388 */ /* 0x000fe80000000800 */
[----:B------:R-:W-:Y:S04]  /*09d0*/  STS [R25+0x180], R14 ;  /* 0x0001800e19007388 */ /* 0x000fe80000000800 */
[----:B------:R0:W-:Y:S04]  /*09e0*/  STS [R8+0x40], R9 ;  /* 0x0000400908007388 */ /* 0x0001e80000000800 */
[----:B------:R-:W-:Y:S04]  /*09f0*/  STS [R16+0xc0], R17 ;  /* 0x0000c01110007388 */ /* 0x000fe80000000800 */
[----:B------:R-:W-:Y:S01]  /*0a00*/  STS [R22+0x140], R27 ;  /* 0x0001401b16007388 */ /* 0x000fe20000000800 */
[----:B------:R-:W-:Y:S01]  /*0a10*/  LOP3.LUT R10, R3, 0x1fc, RZ, 0xc0, !PT ;  /* 0x000001fc030a7812 */ /* 0x000fe200078ec0ff */
[----:B------:R-:W-:Y:S01]  /*0a20*/  VIADD R7, R20, UR4 ;  /* 0x0000000414077c36 */ /* 0x000fe20008000000 */
[----:B------:R-:W-:Y:S01]  /*0a30*/  LOP3.LUT R11, R2, R21, RZ, 0xfc, !PT ;  /* 0x00000015020b7212 */ /* 0x000fe200078efcff */
[----:B------:R-:W-:Y:S01]  /*0a40*/  STS [R25+0x1c0], R18 ;  /* 0x0001c01219007388 */ /* 0x000fe20000000800 */
[----:B0-----:R-:W0:Y:S01]  /*0a50*/  LDC.64 R8, c[0x0][0x238] ;  /* 0x00008e00ff087b82 */ /* 0x001e220000000a00 */
[----:B------:R-:W-:-:S07]  /*0a60*/  IMAD R14, R10, 0x4, R7 ;  /* 0x000000040a0e7824 */ /* 0x000fce00078e0207 */
[----:B------:R-:W-:Y:S01]  /*0a70*/  BAR.SYNC.DEFER_BLOCKING 0x0 ;  /* 0x0000000000007b1d */ /* 0x000fe20000010000 */
[----:B------:R-:W-:-:S05]  /*0a80*/  IMAD.HI R12, R11, 0x2aaaaaab, RZ ;  /* 0x2aaaaaab0b0c7827 */ /* 0x000fca00078e02ff */
[----:B------:R-:W-:Y:S01]  /*0a90*/  SHF.R.U32.HI R13, RZ, 0x1f, R12 ;  /* 0x0000001fff0d7819 */ /* 0x000fe2000001160c */
[----:B------:R-:W-:Y:S04]  /*0aa0*/  LDS R4, [R14] ;  /* 0x000000000e047984 */ /* 0x000fe80000000800 */
[----:B------:R-:W-:Y:S04]  /*0ab0*/  LDS R5, [R14+0x4] ;  /* 0x000004000e057984 */ /* 0x000fe80000000800 */
[----:B------:R-:W-:Y:S04]  /*0ac0*/  LDS R6, [R14+0x8] ;  /* 0x000008000e067984 */ /* 0x000fe80000000800 */
[----:B------:R-:W1:Y:S01]  /*0ad0*/  LDS R7, [R14+0xc] ;  /* 0x00000c000e077984 */ /* 0x000e620000000800 */
[----:B------:R-:W-:-:S02]  /*0ae0*/  LEA.HI.SX32 R12, R12, R13, 0x1c ;  /* 0x0000000d0c0c7211 */ /* 0x000fc400078fe2ff */
[----:B------:R-:W-:Y:S02]  /*0af0*/  ISETP.GE.AND P0, PT, R0, 0xc4, PT ;  /* 0x000000c40000780c */ /* 0x000fe40003f06270 */
[----:B------:R-:W-:Y:S01]  /*0b00*/  LOP3.LUT R21, R2, 0x10, R21, 0xfe, !PT ;  /* 0x0000001002157812 */ /* 0x000fe200078efe15 */
[----:B------:R-:W-:Y:S01]  /*0b10*/  IMAD R3, R12, -0x60, R11 ;  /* 0xffffffa00c037824 */ /* 0x000fe200078e020b */
[----:B------:R-:W-:Y:S02]  /*0b20*/  LOP3.LUT R13, R10, 0x200, RZ, 0xfc, !PT ;  /* 0x000002000a0d7812 */ /* 0x000fe400078efcff */
[----:B------:R-:W-:Y:S01]  /*0b30*/  ISETP.LT.AND P1, PT, R11, 0x180, !P0 ;  /* 0x000001800b00780c */ /* 0x000fe20004721270 */
[----:B------:R-:W-:Y:S01]  /*0b40*/  IMAD R3, R3, 0xc4, R0 ;  /* 0x000000c403037824 */ /* 0x000fe200078e0200 */
[----:B------:R-:W-:Y:S02]  /*0b50*/  ISETP.LT.AND P0, PT, R21, 0x180, !P0 ;  /* 0x000001801500780c */ /* 0x000fe40004701270 */
[----:B------:R-:W-:Y:S01]  /*0b60*/  SHF.R.U32.HI R13, RZ, 0x3, R13 ;  /* 0x00000003ff0d7819 */ /* 0x000fe2000001160d */
[----:B------:R-:W-:-:S03]  /*0b70*/  IMAD R3, R12, 0x7a80, R3 ;  /* 0x00007a800c037824 */ /* 0x000fc600078e0203 */
[----:B------:R-:W-:Y:S01]  /*0b80*/  LOP3.LUT R13, R13, 0x7c, RZ, 0xc0, !PT ;  /* 0x0000007c0d0d7812 */ /* 0x000fe200078ec0ff */
[----:B0-----:R-:W-:-:S03]  /*0b90*/  IMAD.WIDE R2, R3, 0x4, R8 ;  /* 0x0000000403027825 */ /* 0x001fc600078e0208 */
[----:B------:R-:W-:-:S05]  /*0ba0*/  IADD3 R13, R13, UR4, RZ ;  /* 0x000000040d0d7c10 */ /* 0x000fca000fffe0ff */
[----:B------:R-:W-:Y:S01]  /*0bb0*/  IMAD R13, R10, 0x4, R13 ;  /* 0x000000040a0d7824 */ /* 0x000fe200078e020d */
[----:B-1----:R0:W-:Y:S02]  /*0bc0*/  @P1 STG.E.128 desc[UR6][R2.64], R4 ;  /* 0x0000000402001986 */ /* 0x0021e4000c101d06 */
[----:B0-----:R-:W-:Y:S05]  /*0bd0*/  @!P0 EXIT ;  /* 0x000000000000894d */ /* 0x001fea0003800000 */
[----:B0-----:R-:W-:Y:S01]  /*0be0*/  LDS R4, [R13+0x800] ;  /* 0x000800000d047984 */ /* 0x001fe20000000800 */
[----:B------:R-:W-:-:S03]  /*0bf0*/  IMAD.HI R2, R21, 0x2aaaaaab, RZ ;  /* 0x2aaaaaab15027827 */ /* 0x000fc600078e02ff */
[----:B------:R-:W-:Y:S02]  /*0c00*/  LDS R5, [R13+0x804] ;  /* 0x000804000d057984 */ /* 0x000fe40000000800 */
[----:B------:R-:W-:Y:S02]  /*0c10*/  SHF.R.U32.HI R3, RZ, 0x1f, R2 ;  /* 0x0000001fff037819 */ /* 0x000fe40000011602 */
[----:B------:R-:W-:Y:S02]  /*0c20*/  LDS R6, [R13+0x808] ;  /* 0x000808000d067984 */ /* 0x000fe40000000800 */
[----:B------:R-:W-:Y:S02]  /*0c30*/  LEA.HI.SX32 R2, R2, R3, 0x1c ;  /* 0x0000000302027211 */ /* 0x000fe400078fe2ff */
[----:B------:R-:W0:Y:S03]  /*0c40*/  LDS R7, [R13+0x80c] ;  /* 0x00080c000d077984 */ /* 0x000e260000000800 */
[----:B------:R-:W-:-:S04]  /*0c50*/  IMAD R21, R2, -0x60, R21 ;  /* 0xffffffa002157824 */ /* 0x000fc800078e0215 */
[----:B------:R-:W-:-:S04]  /*0c60*/  IMAD R21, R21, 0xc4, R0 ;  /* 0x000000c415157824 */ /* 0x000fc800078e0200 */
[----:B------:R-:W-:-:S04]  /*0c70*/  IMAD R21, R2, 0x7a80, R21 ;  /* 0x00007a8002157824 */ /* 0x000fc800078e0215 */
[----:B------:R-:W-:-:S05]  /*0c80*/  IMAD.WIDE R8, R21, 0x4, R8 ;  /* 0x0000000415087825 */ /* 0x000fca00078e0208 */
[----:B0-----:R-:W-:Y:S01]  /*0c90*/  STG.E.128 desc[UR6][R8.64], R4 ;  /* 0x0000000408007986 */ /* 0x001fe2000c101d06 */
[----:B------:R-:W-:Y:S05]  /*0ca0*/  EXIT ;  /* 0x000000000000794d */ /* 0x000fea0003800000 */
.L_x_0:
[----:B------:R-:W-:-:S00]  /*0cb0*/  BRA `(.L_x_0) ;  /* 0xfffffffc00fc7947 */ /* 0x000fc0000383ffff */
[----:B------:R-:W-:-:S00]  /*0cc0*/  NOP ;  /* 0x0000000000007918 */ /* 0x000fc00000000000 */
        /* <DEDUP_REMOVED lines=11> */
.L_x_1:


//--------------------- .nv.global.init           --------------------------
	.section	.nv.global.init,"aw",@progbits
.nv.global.init:
	.type		_$_str,@object
	.size		_$_str,(_$_str_$_2 - _$_str)
_$_str:
        /*0000*/ 	.byte	0x5f, 0x5f, 0x43, 0x55, 0x44, 0x41, 0x5f, 0x46, 0x54, 0x5a, 0x00
	.type		_$_str_$_2,@object
	.size		_$_str_$_2,(.L_1 - _$_str_$_2)
_$_str_$_2:
        /*000b*/ 	.byte	0x5f, 0x5f, 0x43, 0x55, 0x44, 0x41, 0x5f, 0x50, 0x52, 0x45, 0x43, 0x5f, 0x53, 0x51, 0x52, 0x54
        /*001b*/ 	.byte	0x00
.L_1:


//--------------------- .nv.shared.triton_poi_fused__native_batch_norm_legit_no_training_relu_11 --------------------------
	.section	.nv.shared.triton_poi_fused__native_batch_norm_legit_no_training_relu_11,"aw",@nobits
	.sectionflags	@""
	.align	16
	.zero		1024


//--------------------- .nv.constant0.triton_poi_fused__native_batch_norm_legit_no_training_relu_11 --------------------------
	.section	.nv.constant0.triton_poi_fused__native_batch_norm_legit_no_training_relu_11,"a",@progbits
	.sectionflags	@""
	.align	4
.nv.constant0.triton_poi_fused__native_batch_norm_legit_no_training_relu_11:
	.zero		584
